//
// Generated by NVIDIA NVVM Compiler
//
// Compiler Build ID: CL-36424714
// Cuda compilation tools, release 13.0, V13.0.88
// Based on NVVM 20.0.0
//

.version 9.0
.target sm_100
.address_size 64

	// .globl	_Z7softmaxPfS_ii
.extern .shared .align 16 .b8 shared_mem[];

.visible .entry _Z7softmaxPfS_ii(
	.param .u64 .ptr .align 1 _Z7softmaxPfS_ii_param_0,
	.param .u64 .ptr .align 1 _Z7softmaxPfS_ii_param_1,
	.param .u32 _Z7softmaxPfS_ii_param_2,
	.param .u32 _Z7softmaxPfS_ii_param_3
)
{
	.reg .pred 	%p<10>;
	.reg .b32 	%r<20>;
	.reg .b32 	%f<52>;
	.reg .b64 	%rd<9>;

	ld.param.u64 	%rd1, [_Z7softmaxPfS_ii_param_0];
	ld.param.u64 	%rd2, [_Z7softmaxPfS_ii_param_1];
	ld.param.u32 	%r6, [_Z7softmaxPfS_ii_param_2];
	ld.param.u32 	%r7, [_Z7softmaxPfS_ii_param_3];
	mov.u32 	%r1, %tid.x;
	mov.u32 	%r8, %ctaid.x;
	mov.u32 	%r2, %ntid.x;
	mad.lo.s32 	%r3, %r8, %r2, %r1;
	mul.lo.s32 	%r4, %r7, %r6;
	setp.ge.s32 	%p1, %r1, %r4;
	shl.b32 	%r9, %r1, 2;
	mov.u32 	%r10, shared_mem;
	add.s32 	%r5, %r10, %r9;
	@%p1 bra 	$L__BB0_2;
	cvta.to.global.u64 	%rd3, %rd1;
	mul.wide.s32 	%rd4, %r3, 4;
	add.s64 	%rd5, %rd3, %rd4;
	ld.global.f32 	%f14, [%rd5];
	fma.rn.f32 	%f15, %f14, 0f3BBB989D, 0f3F000000;
	cvt.sat.f32.f32 	%f16, %f15;
	mov.f32 	%f17, 0f4B400001;
	mov.f32 	%f18, 0f437C0000;
	fma.rm.f32 	%f19, %f16, %f18, %f17;
	add.f32 	%f20, %f19, 0fCB40007F;
	neg.f32 	%f21, %f20;
	fma.rn.f32 	%f22, %f14, 0f3FB8AA3B, %f21;
	fma.rn.f32 	%f23, %f14, 0f32A57060, %f22;
	mov.b32 	%r12, %f19;
	shl.b32 	%r13, %r12, 23;
	mov.b32 	%f24, %r13;
	ex2.approx.ftz.f32 	%f25, %f23;
	mul.f32 	%f26, %f25, %f24;
	st.shared.f32 	[%r5], %f26;
	bra.uni 	$L__BB0_3;
$L__BB0_2:
	mov.b32 	%r11, 0;
	st.shared.u32 	[%r5], %r11;
$L__BB0_3:
	bar.sync 	0;
	setp.gt.u32 	%p2, %r1, 31;
	@%p2 bra 	$L__BB0_17;
	add.s32 	%r14, %r1, 32;
	setp.ge.u32 	%p3, %r14, %r2;
	mov.f32 	%f46, 0f00000000;
	@%p3 bra 	$L__BB0_6;
	ld.volatile.shared.f32 	%f46, [%r5+128];
$L__BB0_6:
	ld.volatile.shared.f32 	%f29, [%r5];
	add.f32 	%f30, %f46, %f29;
	st.volatile.shared.f32 	[%r5], %f30;
	add.s32 	%r15, %r1, 16;
	setp.ge.u32 	%p4, %r15, %r2;
	mov.f32 	%f47, 0f00000000;
	@%p4 bra 	$L__BB0_8;
	ld.volatile.shared.f32 	%f47, [%r5+64];
$L__BB0_8:
	ld.volatile.shared.f32 	%f32, [%r5];
	add.f32 	%f33, %f47, %f32;
	st.volatile.shared.f32 	[%r5], %f33;
	add.s32 	%r16, %r1, 8;
	setp.ge.u32 	%p5, %r16, %r2;
	mov.f32 	%f48, 0f00000000;
	@%p5 bra 	$L__BB0_10;
	ld.volatile.shared.f32 	%f48, [%r5+32];
$L__BB0_10:
	ld.volatile.shared.f32 	%f35, [%r5];
	add.f32 	%f36, %f48, %f35;
	st.volatile.shared.f32 	[%r5], %f36;
	add.s32 	%r17, %r1, 4;
	setp.ge.u32 	%p6, %r17, %r2;
	mov.f32 	%f49, 0f00000000;
	@%p6 bra 	$L__BB0_12;
	ld.volatile.shared.f32 	%f49, [%r5+16];
$L__BB0_12:
	ld.volatile.shared.f32 	%f38, [%r5];
	add.f32 	%f39, %f49, %f38;
	st.volatile.shared.f32 	[%r5], %f39;
	add.s32 	%r18, %r1, 2;
	setp.ge.u32 	%p7, %r18, %r2;
	mov.f32 	%f50, 0f00000000;
	@%p7 bra 	$L__BB0_14;
	ld.volatile.shared.f32 	%f50, [%r5+8];
$L__BB0_14:
	ld.volatile.shared.f32 	%f41, [%r5];
	add.f32 	%f42, %f50, %f41;
	st.volatile.shared.f32 	[%r5], %f42;
	add.s32 	%r19, %r1, 1;
	setp.ge.u32 	%p8, %r19, %r2;
	mov.f32 	%f51, 0f00000000;
	@%p8 bra 	$L__BB0_16;
	ld.volatile.shared.f32 	%f51, [%r5+4];
$L__BB0_16:
	ld.volatile.shared.f32 	%f43, [%r5];
	add.f32 	%f44, %f51, %f43;
	st.volatile.shared.f32 	[%r5], %f44;
$L__BB0_17:
	ld.volatile.shared.f32 	%f13, [%r5];
	setp.ge.s32 	%p9, %r3, %r4;
	@%p9 bra 	$L__BB0_19;
	div.rn.f32 	%f45, %f13, %f13;
	cvta.to.global.u64 	%rd6, %rd2;
	mul.wide.s32 	%rd7, %r3, 4;
	add.s64 	%rd8, %rd6, %rd7;
	st.global.f32 	[%rd8], %f45;
$L__BB0_19:
	ret;

}


// ===== COMPILED SASS (sm_100) =====

	.target	sm_100

	.elftype	@"ET_EXEC"


//--------------------- .note.nv.tkinfo           --------------------------
	.section	.note.nv.tkinfo,"",@"SHT_NOTE"
	.sectionflags	@"SHF_NOTE_NV_TKINFO"
	.tkinfo
        /*0018*/ 	.word	0x00000002
        /*0030*/ 	.string	""
        /*0030*/ 	.string	"ptxas"
        /*0030*/ 	.string	"Cuda compilation tools, release 13.0, V13.0.88"
        /*0030*/ 	.string	"Build cuda_13.0.r13.0/compiler.36424714_0"
        /*0030*/ 	.string	"-arch sm_100 -m 64 "



//--------------------- .note.nv.cuinfo           --------------------------
	.section	.note.nv.cuinfo,"",@"SHT_NOTE"
	.sectionflags	@"SHF_NOTE_NV_CUINFO"
        /*0018*/ 	.short	0x0002
        /*001a*/ 	.short	0x0064
        /*001c*/ 	.short	0x0082
	.zero		2


//--------------------- .nv.info                  --------------------------
	.section	.nv.info,"",@"SHT_CUDA_INFO"
	.align	4


	//----- nvinfo : EIATTR_REGCOUNT
	.align		4
        /*0000*/ 	.byte	0x04, 0x2f
        /*0002*/ 	.short	(.L_1 - .L_0)
	.align		4
.L_0:
        /*0004*/ 	.word	index@(_Z7softmaxPfS_ii)
        /*0008*/ 	.word	0x00000010


	//----- nvinfo : EIATTR_FRAME_SIZE
	.align		4
.L_1:
        /*000c*/ 	.byte	0x04, 0x11
        /*000e*/ 	.short	(.L_3 - .L_2)
	.align		4
.L_2:
        /*0010*/ 	.word	index@($__internal_0_$__cuda_sm3x_div_rn_noftz_f32_slowpath)
        /*0014*/ 	.word	0x00000000


	//----- nvinfo : EIATTR_FRAME_SIZE
	.align		4
.L_3:
        /*0018*/ 	.byte	0x04, 0x11
        /*001a*/ 	.short	(.L_5 - .L_4)
	.align		4
.L_4:
        /*001c*/ 	.word	index@(_Z7softmaxPfS_ii)
        /*0020*/ 	.word	0x00000000


	//----- nvinfo : EIATTR_MIN_STACK_SIZE
	.align		4
.L_5:
        /*0024*/ 	.byte	0x04, 0x12
        /*0026*/ 	.short	(.L_7 - .L_6)
	.align		4
.L_6:
        /*0028*/ 	.word	index@(_Z7softmaxPfS_ii)
        /*002c*/ 	.word	0x00000000
.L_7:


//--------------------- .nv.compat                --------------------------
	.section	.nv.compat,"",@"SHT_CUDA_COMPAT_INFO"
	.align	4
        /*0000*/ 	.byte	0x02, 0x09, 0x00, 0x00, 0x02, 0x02, 0x01, 0x00, 0x02, 0x05, 0x05, 0x00, 0x03, 0x07, 0x01, 0x01
        /*0010*/ 	.byte	0x02, 0x03, 0x00, 0x00, 0x02, 0x06, 0x01, 0x00, 0x04, 0x0b, 0x08, 0x00, 0x01, 0x00, 0x00, 0x00
        /*0020*/ 	.byte	0x00, 0x00, 0x00, 0x00


//--------------------- .nv.info._Z7softmaxPfS_ii --------------------------
	.section	.nv.info._Z7softmaxPfS_ii,"",@"SHT_CUDA_INFO"
	.sectionflags	@""
	.align	4


	//----- nvinfo : EIATTR_CUDA_API_VERSION
	.align		4
        /*0000*/ 	.byte	0x04, 0x37
        /*0002*/ 	.short	(.L_9 - .L_8)
.L_8:
        /*0004*/ 	.word	0x00000082


	//----- nvinfo : EIATTR_KPARAM_INFO
	.align		4
.L_9:
        /*0008*/ 	.byte	0x04, 0x17
        /*000a*/ 	.short	(.L_11 - .L_10)
.L_10:
        /*000c*/ 	.word	0x00000000
        /*0010*/ 	.short	0x0003
        /*0012*/ 	.short	0x0014
        /*0014*/ 	.byte	0x00, 0xf0, 0x11, 0x00


	//----- nvinfo : EIATTR_KPARAM_INFO
	.align		4
.L_11:
        /*0018*/ 	.byte	0x04, 0x17
        /*001a*/ 	.short	(.L_13 - .L_12)
.L_12:
        /*001c*/ 	.word	0x00000000
        /*0020*/ 	.short	0x0002
        /*0022*/ 	.short	0x0010
        /*0024*/ 	.byte	0x00, 0xf0, 0x11, 0x00


	//----- nvinfo : EIATTR_KPARAM_INFO
	.align		4
.L_13:
        /*0028*/ 	.byte	0x04, 0x17
        /*002a*/ 	.short	(.L_15 - .L_14)
.L_14:
        /*002c*/ 	.word	0x00000000
        /*0030*/ 	.short	0x0001
        /*0032*/ 	.short	0x0008
        /*0034*/ 	.byte	0x00, 0xf5, 0x21, 0x00


	//----- nvinfo : EIATTR_KPARAM_INFO
	.align		4
.L_15:
        /*0038*/ 	.byte	0x04, 0x17
        /*003a*/ 	.short	(.L_17 - .L_16)
.L_16:
        /*003c*/ 	.word	0x00000000
        /*0040*/ 	.short	0x0000
        /*0042*/ 	.short	0x0000
        /*0044*/ 	.byte	0x00, 0xf5, 0x21, 0x00


	//----- nvinfo : EIATTR_SPARSE_MMA_MASK
	.align		4
.L_17:
        /*0048*/ 	.byte	0x03, 0x50
        /*004a*/ 	.short	0x0000


	//----- nvinfo : EIATTR_MAXREG_COUNT
	.align		4
        /*004c*/ 	.byte	0x03, 0x1b
        /*004e*/ 	.short	0x00ff


	//----- nvinfo : EIATTR_NUM_BARRIERS
	.align		4
        /*0050*/ 	.byte	0x02, 0x4c
        /*0052*/ 	.byte	0x01
	.zero		1


	//----- nvinfo : EIATTR_MERCURY_ISA_VERSION
	.align		4
        /*0054*/ 	.byte	0x03, 0x5f
        /*0056*/ 	.short	0x0101


	//----- nvinfo : EIATTR_VRC_CTA_INIT_COUNT
	.align		4
        /*0058*/ 	.byte	0x02, 0x4a
	.zero		1
	.zero		1


	//----- nvinfo : EIATTR_EXIT_INSTR_OFFSETS
	.align		4
        /*005c*/ 	.byte	0x04, 0x1c
        /*005e*/ 	.short	(.L_19 - .L_18)


	//   ....[0]....
.L_18:
        /*0060*/ 	.word	0x000004d0


	//   ....[1]....
        /*0064*/ 	.word	0x000005e0


	//----- nvinfo : EIATTR_CRS_STACK_SIZE
	.align		4
.L_19:
        /*0068*/ 	.byte	0x04, 0x1e
        /*006a*/ 	.short	(.L_21 - .L_20)
.L_20:
        /*006c*/ 	.word	0x00000000


	//----- nvinfo : EIATTR_CBANK_PARAM_SIZE
	.align		4
.L_21:
        /*0070*/ 	.byte	0x03, 0x19
        /*0072*/ 	.short	0x0018


	//----- nvinfo : EIATTR_PARAM_CBANK
	.align		4
        /*0074*/ 	.byte	0x04, 0x0a
        /*0076*/ 	.short	(.L_23 - .L_22)
	.align		4
.L_22:
        /*0078*/ 	.word	index@(.nv.constant0._Z7softmaxPfS_ii)
        /*007c*/ 	.short	0x0380
        /*007e*/ 	.short	0x0018


	//----- nvinfo : EIATTR_SW_WAR
	.align		4
.L_23:
        /*0080*/ 	.byte	0x04, 0x36
        /*0082*/ 	.short	(.L_25 - .L_24)
.L_24:
        /*0084*/ 	.word	0x00000008
.L_25:


//--------------------- .nv.callgraph             --------------------------
	.section	.nv.callgraph,"",@"SHT_CUDA_CALLGRAPH"
	.align	4
	.sectionentsize	8
	.align		4
        /*0000*/ 	.word	0x00000000
	.align		4
        /*0004*/ 	.word	0xffffffff
	.align		4
        /*0008*/ 	.word	0x00000000
	.align		4
        /*000c*/ 	.word	0xfffffffe
	.align		4
        /*0010*/ 	.word	0x00000000
	.align		4
        /*0014*/ 	.word	0xfffffffd
	.align		4
        /*0018*/ 	.word	0x00000000
	.align		4
        /*001c*/ 	.word	0xfffffffc


//--------------------- .text._Z7softmaxPfS_ii    --------------------------
	.section	.text._Z7softmaxPfS_ii,"ax",@progbits
	.align	128
        .global         _Z7softmaxPfS_ii
        .type           _Z7softmaxPfS_ii,@function
        .size           _Z7softmaxPfS_ii,(.L_x_16 - _Z7softmaxPfS_ii)
        .other          _Z7softmaxPfS_ii,@"STO_CUDA_ENTRY STV_DEFAULT"
_Z7softmaxPfS_ii:
.text._Z7softmaxPfS_ii:
[----:B------:R-:W-:Y:S01]  /*0000*/  LDC R1, c[0x0][0x37c] ;  /* 0x0000df00ff017b82 */ /* 0x000fe20000000800 */
[----:B------:R-:W0:Y:S01]  /*0010*/  S2R R0, SR_TID.X ;  /* 0x0000000000007919 */ /* 0x000e220000002100 */
[----:B------:R-:W1:Y:S06]  /*0020*/  LDCU.64 UR4, c[0x0][0x390] ;  /* 0x00007200ff0477ac */ /* 0x000e6c0008000a00 */
[----:B------:R-:W2:Y:S01]  /*0030*/  LDC R3, c[0x0][0x360] ;  /* 0x0000d800ff037b82 */ /* 0x000ea20000000800 */
[----:B------:R-:W3:Y:S01]  /*0040*/  LDCU.64 UR8, c[0x0][0x358] ;  /* 0x00006b00ff0877ac */ /* 0x000ee20008000a00 */
[----:B-1----:R-:W-:-:S06]  /*0050*/  UIMAD UR4, UR5, UR4, URZ ;  /* 0x00000004050472a4 */ /* 0x002fcc000f8e02ff */
[----:B------:R-:W2:Y:S01]  /*0060*/  S2UR UR5, SR_CTAID.X ;  /* 0x00000000000579c3 */ /* 0x000ea20000002500 */
[----:B0-----:R-:W-:Y:S01]  /*0070*/  ISETP.GE.AND P0, PT, R0, UR4, PT ;  /* 0x0000000400007c0c */ /* 0x001fe2000bf06270 */
[----:B--2---:R-:W-:-:S12]  /*0080*/  IMAD R2, R3, UR5, R0 ;  /* 0x0000000503027c24 */ /* 0x004fd8000f8e0200 */
[----:B------:R-:W0:Y:S02]  /*0090*/  @!P0 LDC.64 R4, c[0x0][0x380] ;  /* 0x0000e000ff048b82 */ /* 0x000e240000000a00 */
[----:B0-----:R-:W-:-:S06]  /*00a0*/  @!P0 IMAD.WIDE R4, R2, 0x4, R4 ;  /* 0x0000000402048825 */ /* 0x001fcc00078e0204 */
[----:B---3--:R-:W2:Y:S01]  /*00b0*/  @!P0 LDG.E R4, desc[UR8][R4.64] ;  /* 0x0000000804048981 */ /* 0x008ea2000c1e1900 */
[----:B------:R-:W-:Y:S01]  /*00c0*/  @!P0 IMAD.MOV.U32 R7, RZ, RZ, 0x3bbb989d ;  /* 0x3bbb989dff078424 */ /* 0x000fe200078e00ff */
[----:B------:R-:W0:Y:S01]  /*00d0*/  S2UR UR6, SR_CgaCtaId ;  /* 0x00000000000679c3 */ /* 0x000e220000008800 */
[----:B------:R-:W-:Y:S01]  /*00e0*/  @!P0 IMAD.MOV.U32 R9, RZ, RZ, 0x437c0000 ;  /* 0x437c0000ff098424 */ /* 0x000fe200078e00ff */
[----:B------:R-:W-:Y:S01]  /*00f0*/  UMOV UR5, 0x400 ;  /* 0x0000040000057882 */ /* 0x000fe20000000000 */
[----:B------:R-:W-:Y:S01]  /*0100*/  ISETP.GT.U32.AND P1, PT, R0, 0x1f, PT ;  /* 0x0000001f0000780c */ /* 0x000fe20003f24070 */
[----:B------:R-:W-:Y:S01]  /*0110*/  BSSY.RECONVERGENT B0, `(.L_x_0) ;  /* 0x0000039000007945 */ /* 0x000fe20003800200 */
[----:B0-----:R-:W-:Y:S01]  /*0120*/  ULEA UR5, UR6, UR5, 0x18 ;  /* 0x0000000506057291 */ /* 0x001fe2000f8ec0ff */
[----:B--2---:R-:W-:-:S04]  /*0130*/  @!P0 FFMA.SAT R6, R4, R7, 0.5 ;  /* 0x3f00000004068423 */ /* 0x004fc80000002007 */
[----:B------:R-:W-:-:S04]  /*0140*/  @!P0 FFMA.RM R6, R6, R9, 12582913 ;  /* 0x4b40000106068423 */ /* 0x000fc80000004009 */
[C---:B------:R-:W-:Y:S01]  /*0150*/  @!P0 FADD R7, R6.reuse, -12583039 ;  /* 0xcb40007f06078421 */ /* 0x040fe20000000000 */
[----:B------:R-:W-:-:S03]  /*0160*/  @!P0 IMAD.SHL.U32 R6, R6, 0x800000, RZ ;  /* 0x0080000006068824 */ /* 0x000fc600078e00ff */
[----:B------:R-:W-:-:S04]  /*0170*/  @!P0 FFMA R7, R4, 1.4426950216293334961, -R7 ;  /* 0x3fb8aa3b04078823 */ /* 0x000fc80000000807 */
[----:B------:R-:W-:Y:S01]  /*0180*/  @!P0 FFMA R7, R4, 1.925963033500011079e-08, R7 ;  /* 0x32a5706004078823 */ /* 0x000fe20000000007 */
[----:B------:R-:W-:-:S05]  /*0190*/  LEA R4, R0, UR5, 0x2 ;  /* 0x0000000500047c11 */ /* 0x000fca000f8e10ff */
[----:B------:R-:W0:Y:S02]  /*01a0*/  @!P0 MUFU.EX2 R7, R7 ;  /* 0x0000000700078308 */ /* 0x000e240000000800 */
[----:B0-----:R-:W-:-:S05]  /*01b0*/  @!P0 FMUL R5, R6, R7 ;  /* 0x0000000706058220 */ /* 0x001fca0000400000 */
[----:B------:R0:W-:Y:S04]  /*01c0*/  @!P0 STS [R4], R5 ;  /* 0x0000000504008388 */ /* 0x0001e80000000800 */
[----:B------:R0:W-:Y:S01]  /*01d0*/  @P0 STS [R4], RZ ;  /* 0x000000ff04000388 */ /* 0x0001e20000000800 */
[----:B------:R-:W-:Y:S06]  /*01e0*/  BAR.SYNC.DEFER_BLOCKING 0x0 ;  /* 0x0000000000007b1d */ /* 0x000fec0000010000 */
[----:B------:R-:W-:Y:S05]  /*01f0*/  @P1 BRA `(.L_x_1) ;  /* 0x0000000000a81947 */ /* 0x000fea0003800000 */
[C---:B------:R-:W-:Y:S01]  /*0200*/  IADD3 R6, PT, PT, R0.reuse, 0x20, RZ ;  /* 0x0000002000067810 */ /* 0x040fe20007ffe0ff */
[----:B0-----:R-:W-:Y:S02]  /*0210*/  IMAD.MOV.U32 R5, RZ, RZ, RZ ;  /* 0x000000ffff057224 */ /* 0x001fe400078e00ff */
[----:B------:R-:W-:Y:S01]  /*0220*/  VIADD R8, R0, 0x10 ;  /* 0x0000001000087836 */ /* 0x000fe20000000000 */
[----:B------:R-:W-:-:S13]  /*0230*/  ISETP.GE.U32.AND P0, PT, R6, R3, PT ;  /* 0x000000030600720c */ /* 0x000fda0003f06070 */
[----:B------:R-:W-:Y:S01]  /*0240*/  @!P0 LDS R5, [R4+0x80] ;  /* 0x0000800004058984 */ /* 0x000fe20000000800 */
[----:B------:R-:W-:Y:S02]  /*0250*/  ISETP.GE.U32.AND P0, PT, R8, R3, PT ;  /* 0x000000030800720c */ /* 0x000fe40003f06070 */
[----:B------:R-:W-:Y:S01]  /*0260*/  IADD3 R8, PT, PT, R0, 0x8, RZ ;  /* 0x0000000800087810 */ /* 0x000fe20007ffe0ff */
[----:B------:R-:W0:Y:S02]  /*0270*/  LDS R6, [R4] ;  /* 0x0000000004067984 */ /* 0x000e240000000800 */
[----:B0-----:R-:W-:Y:S01]  /*0280*/  FADD R5, R6, R5 ;  /* 0x0000000506057221 */ /* 0x001fe20000000000 */
[----:B------:R-:W-:-:S04]  /*0290*/  IMAD.MOV.U32 R6, RZ, RZ, RZ ;  /* 0x000000ffff067224 */ /* 0x000fc800078e00ff */
[----:B------:R0:W-:Y:S04]  /*02a0*/  STS [R4], R5 ;  /* 0x0000000504007388 */ /* 0x0001e80000000800 */
[----:B------:R-:W-:Y:S01]  /*02b0*/  @!P0 LDS R6, [R4+0x40] ;  /* 0x0000400004068984 */ /* 0x000fe20000000800 */
[----:B------:R-:W-:Y:S01]  /*02c0*/  ISETP.GE.U32.AND P0, PT, R8, R3, PT ;  /* 0x000000030800720c */ /* 0x000fe20003f06070 */
[----:B------:R-:W-:Y:S02]  /*02d0*/  VIADD R8, R0, 0x4 ;  /* 0x0000000400087836 */ /* 0x000fe40000000000 */
[----:B------:R-:W1:Y:S01]  /*02e0*/  LDS R7, [R4] ;  /* 0x0000000004077984 */ /* 0x000e620000000800 */
[----:B0-----:R-:W-:Y:S02]  /*02f0*/  IMAD.MOV.U32 R5, RZ, RZ, RZ ;  /* 0x000000ffff057224 */ /* 0x001fe400078e00ff */
[----:B-1----:R-:W-:Y:S01]  /*0300*/  FADD R7, R7, R6 ;  /* 0x0000000607077221 */ /* 0x002fe20000000000 */
[----:B------:R-:W-:-:S04]  /*0310*/  IMAD.MOV.U32 R6, RZ, RZ, RZ ;  /* 0x000000ffff067224 */ /* 0x000fc800078e00ff */
[----:B------:R-:W-:Y:S04]  /*0320*/  STS [R4], R7 ;  /* 0x0000000704007388 */ /* 0x000fe80000000800 */
[----:B------:R-:W-:Y:S01]  /*0330*/  @!P0 LDS R6, [R4+0x20] ;  /* 0x0000200004068984 */ /* 0x000fe20000000800 */
[----:B------:R-:W-:Y:S02]  /*0340*/  ISETP.GE.U32.AND P0, PT, R8, R3, PT ;  /* 0x000000030800720c */ /* 0x000fe40003f06070 */
[C---:B------:R-:W-:Y:S01]  /*0350*/  IADD3 R8, PT, PT, R0.reuse, 0x2, RZ ;  /* 0x0000000200087810 */ /* 0x040fe20007ffe0ff */
[----:B------:R-:W0:Y:S01]  /*0360*/  LDS R9, [R4] ;  /* 0x0000000004097984 */ /* 0x000e220000000800 */
[----:B------:R-:W-:Y:S02]  /*0370*/  VIADD R0, R0, 0x1 ;  /* 0x0000000100007836 */ /* 0x000fe40000000000 */
[----:B0-----:R-:W-:-:S05]  /*0380*/  FADD R9, R9, R6 ;  /* 0x0000000609097221 */ /* 0x001fca0000000000 */
[----:B------:R-:W-:Y:S04]  /*0390*/  STS [R4], R9 ;  /* 0x0000000904007388 */ /* 0x000fe80000000800 */
[----:B------:R-:W-:Y:S01]  /*03a0*/  @!P0 LDS R5, [R4+0x10] ;  /* 0x0000100004058984 */ /* 0x000fe20000000800 */
[----:B------:R-:W-:-:S03]  /*03b0*/  ISETP.GE.U32.AND P0, PT, R8, R3, PT ;  /* 0x000000030800720c */ /* 0x000fc60003f06070 */
[----:B------:R-:W0:Y:S02]  /*03c0*/  LDS R6, [R4] ;  /* 0x0000000004067984 */ /* 0x000e240000000800 */
[----:B0-----:R-:W-:Y:S01]  /*03d0*/  FADD R5, R6, R5 ;  /* 0x0000000506057221 */ /* 0x001fe20000000000 */
[----:B------:R-:W-:-:S04]  /*03e0*/  IMAD.MOV.U32 R6, RZ, RZ, RZ ;  /* 0x000000ffff067224 */ /* 0x000fc800078e00ff */
[----:B------:R-:W-:Y:S04]  /*03f0*/  STS [R4], R5 ;  /* 0x0000000504007388 */ /* 0x000fe80000000800 */
[----:B------:R-:W-:Y:S01]  /*0400*/  @!P0 LDS R6, [R4+0x8] ;  /* 0x0000080004068984 */ /* 0x000fe20000000800 */
[----:B------:R-:W-:Y:S01]  /*0410*/  ISETP.GE.U32.AND P0, PT, R0, R3, PT ;  /* 0x000000030000720c */ /* 0x000fe20003f06070 */
[----:B------:R-:W-:Y:S02]  /*0420*/  IMAD.MOV.U32 R0, RZ, RZ, RZ ;  /* 0x000000ffff007224 */ /* 0x000fe400078e00ff */
[----:B------:R-:W0:Y:S02]  /*0430*/  LDS R7, [R4] ;  /* 0x0000000004077984 */ /* 0x000e240000000800 */
[----:B0-----:R-:W-:-:S05]  /*0440*/  FADD R7, R7, R6 ;  /* 0x0000000607077221 */ /* 0x001fca0000000000 */
[----:B------:R-:W-:Y:S04]  /*0450*/  STS [R4], R7 ;  /* 0x0000000704007388 */ /* 0x000fe80000000800 */
[----:B------:R-:W-:Y:S04]  /*0460*/  @!P0 LDS R0, [R4+0x4] ;  /* 0x0000040004008984 */ /* 0x000fe80000000800 */
[----:B------:R-:W0:Y:S02]  /*0470*/  LDS R3, [R4] ;  /* 0x0000000004037984 */ /* 0x000e240000000800 */
[----:B0-----:R-:W-:-:S05]  /*0480*/  FADD R3, R3, R0 ;  /* 0x0000000003037221 */ /* 0x001fca0000000000 */
[----:B------:R1:W-:Y:S02]  /*0490*/  STS [R4], R3 ;  /* 0x0000000304007388 */ /* 0x0003e40000000800 */
.L_x_1:
[----:B------:R-:W-:Y:S05]  /*04a0*/  BSYNC.RECONVERGENT B0 ;  /* 0x0000000000007941 */ /* 0x000fea0003800200 */
.L_x_0:
[----:B-1----:R1:W2:Y:S01]  /*04b0*/  LDS R3, [R4] ;  /* 0x0000000004037984 */ /* 0x0022a20000000800 */
[----:B------:R-:W-:-:S13]  /*04c0*/  ISETP.GE.AND P0, PT, R2, UR4, PT ;  /* 0x0000000402007c0c */ /* 0x000fda000bf06270 */
[----:B-1----:R-:W-:Y:S05]  /*04d0*/  @P0 EXIT ;  /* 0x000000000000094d */ /* 0x002fea0003800000 */
[----:B--2---:R-:W0:Y:S01]  /*04e0*/  MUFU.RCP R0, R3 ;  /* 0x0000000300007308 */ /* 0x004e220000001000 */
[----:B------:R-:W-:Y:S07]  /*04f0*/  BSSY.RECONVERGENT B0, `(.L_x_2) ;  /* 0x000000b000007945 */ /* 0x000fee0003800200 */
[----:B------:R-:W1:Y:S01]  /*0500*/  FCHK P0, R3, R3 ;  /* 0x0000000303007302 */ /* 0x000e620000000000 */
[----:B0-----:R-:W-:-:S04]  /*0510*/  FFMA R5, -R3, R0, 1 ;  /* 0x3f80000003057423 */ /* 0x001fc80000000100 */
[----:B------:R-:W-:-:S04]  /*0520*/  FFMA R0, R0, R5, R0 ;  /* 0x0000000500007223 */ /* 0x000fc80000000000 */
[----:B------:R-:W-:-:S04]  /*0530*/  FFMA R4, R3, R0, RZ ;  /* 0x0000000003047223 */ /* 0x000fc800000000ff */
[----:B------:R-:W-:-:S04]  /*0540*/  FFMA R5, -R3, R4, R3 ;  /* 0x0000000403057223 */ /* 0x000fc80000000103 */
[----:B------:R-:W-:Y:S01]  /*0550*/  FFMA R7, R0, R5, R4 ;  /* 0x0000000500077223 */ /* 0x000fe20000000004 */
[----:B-1----:R-:W-:Y:S06]  /*0560*/  @!P0 BRA `(.L_x_3) ;  /* 0x00000000000c8947 */ /* 0x002fec0003800000 */
[----:B------:R-:W-:-:S07]  /*0570*/  MOV R4, 0x590 ;  /* 0x0000059000047802 */ /* 0x000fce0000000f00 */
[----:B------:R-:W-:Y:S05]  /*0580*/  CALL.REL.NOINC `($__internal_0_$__cuda_sm3x_div_rn_noftz_f32_slowpath) ;  /* 0x0000000000187944 */ /* 0x000fea0003c00000 */
[----:B------:R-:W-:-:S07]  /*0590*/  MOV R7, R0 ;  /* 0x0000000000077202 */ /* 0x000fce0000000f00 */
.L_x_3:
[----:B------:R-:W-:Y:S05]  /*05a0*/  BSYNC.RECONVERGENT B0 ;  /* 0x0000000000007941 */ /* 0x000fea0003800200 */
.L_x_2:
[----:B------:R-:W0:Y:S02]  /*05b0*/  LDC.64 R4, c[0x0][0x388] ;  /* 0x0000e200ff047b82 */ /* 0x000e240000000a00 */
[----:B0-----:R-:W-:-:S05]  /*05c0*/  IMAD.WIDE R2, R2, 0x4, R4 ;  /* 0x0000000402027825 */ /* 0x001fca00078e0204 */
[----:B------:R-:W-:Y:S01]  /*05d0*/  STG.E desc[UR8][R2.64], R7 ;  /* 0x0000000702007986 */ /* 0x000fe2000c101908 */
[----:B------:R-:W-:Y:S05]  /*05e0*/  EXIT ;  /* 0x000000000000794d */ /* 0x000fea0003800000 */
        .weak           $__internal_0_$__cuda_sm3x_div_rn_noftz_f32_slowpath
        .type           $__internal_0_$__cuda_sm3x_div_rn_noftz_f32_slowpath,@function
        .size           $__internal_0_$__cuda_sm3x_div_rn_noftz_f32_slowpath,(.L_x_16 - $__internal_0_$__cuda_sm3x_div_rn_noftz_f32_slowpath)
$__internal_0_$__cuda_sm3x_div_rn_noftz_f32_slowpath:
[--C-:B------:R-:W-:Y:S01]  /*05f0*/  SHF.R.U32.HI R0, RZ, 0x17, R3.reuse ;  /* 0x00000017ff007819 */ /* 0x100fe20000011603 */
[----:B------:R-:W-:Y:S01]  /*0600*/  BSSY.RECONVERGENT B1, `(.L_x_4) ;  /* 0x000005c000017945 */ /* 0x000fe20003800200 */
[----:B------:R-:W-:Y:S02]  /*0610*/  IMAD.MOV.U32 R6, RZ, RZ, R3 ;  /* 0x000000ffff067224 */ /* 0x000fe400078e0003 */
[----:B------:R-:W-:-:S05]  /*0620*/  LOP3.LUT R5, R0, 0xff, RZ, 0xc0, !PT ;  /* 0x000000ff00057812 */ /* 0x000fca00078ec0ff */
[----:B------:R-:W-:-:S05]  /*0630*/  VIADD R8, R5, 0xffffffff ;  /* 0xffffffff05087836 */ /* 0x000fca0000000000 */
[----:B------:R-:W-:-:S04]  /*0640*/  ISETP.GT.U32.AND P0, PT, R8, 0xfd, PT ;  /* 0x000000fd0800780c */ /* 0x000fc80003f04070 */
[----:B------:R-:W-:-:S13]  /*0650*/  ISETP.GT.U32.OR P0, PT, R8, 0xfd, P0 ;  /* 0x000000fd0800780c */ /* 0x000fda0000704470 */
[----:B------:R-:W-:Y:S01]  /*0660*/  @!P0 IMAD.MOV.U32 R7, RZ, RZ, RZ ;  /* 0x000000ffff078224 */ /* 0x000fe200078e00ff */
[----:B------:R-:W-:Y:S06]  /*0670*/  @!P0 BRA `(.L_x_5) ;  /* 0x00000000004c8947 */ /* 0x000fec0003800000 */
[----:B------:R-:W-:Y:S02]  /*0680*/  FSETP.GTU.FTZ.AND P0, PT, |R3|, +INF , PT ;  /* 0x7f8000000300780b */ /* 0x000fe40003f1c200 */
[----:B------:R-:W-:-:S11]  /*0690*/  MOV R0, R3 ;  /* 0x0000000300007202 */ /* 0x000fd60000000f00 */
[----:B------:R-:W-:Y:S05]  /*06a0*/  @P0 BRA `(.L_x_6) ;  /* 0x0000000400400947 */ /* 0x000fea0003800000 */
[----:B------:R-:W-:-:S13]  /*06b0*/  LOP3.LUT P0, RZ, R6, 0x7fffffff, R3, 0xc8, !PT ;  /* 0x7fffffff06ff7812 */ /* 0x000fda000780c803 */
[----:B------:R-:W-:Y:S05]  /*06c0*/  @!P0 BRA `(.L_x_7) ;  /* 0x0000000400308947 */ /* 0x000fea0003800000 */
[----:B------:R-:W-:-:S13]  /*06d0*/  FSETP.NEU.FTZ.AND P0, PT, |R0|, +INF , PT ;  /* 0x7f8000000000780b */ /* 0x000fda0003f1d200 */
[----:B------:R-:W-:Y:S05]  /*06e0*/  @!P0 BRA `(.L_x_7) ;  /* 0x0000000400288947 */ /* 0x000fea0003800000 */
[----:B------:R-:W-:-:S04]  /*06f0*/  LOP3.LUT P1, RZ, R3, 0x7fffffff, RZ, 0xc0, !PT ;  /* 0x7fffffff03ff7812 */ /* 0x000fc8000782c0ff */
[----:B------:R-:W-:-:S13]  /*0700*/  PLOP3.LUT P1, PT, P0, P1, PT, 0x2f, 0xf2 ;  /* 0x0000000000f2781c */ /* 0x000fda0000722577 */
[----:B------:R-:W-:Y:S05]  /*0710*/  @P1 BRA `(.L_x_8) ;  /* 0x0000000400141947 */ /* 0x000fea0003800000 */
[----:B------:R-:W-:-:S04]  /*0720*/  LOP3.LUT P1, RZ, R6, 0x7fffffff, RZ, 0xc0, !PT ;  /* 0x7fffffff06ff7812 */ /* 0x000fc8000782c0ff */
[----:B------:R-:W-:-:S13]  /*0730*/  PLOP3.LUT P0, PT, P0, P1, PT, 0x2f, 0xf2 ;  /* 0x0000000000f2781c */ /* 0x000fda0000702577 */
[----:B------:R-:W-:Y:S05]  /*0740*/  @P0 BRA `(.L_x_9) ;  /* 0x0000000000fc0947 */ /* 0x000fea0003800000 */
[----:B------:R-:W-:-:S13]  /*0750*/  ISETP.GE.AND P0, PT, R8, RZ, PT ;  /* 0x000000ff0800720c */ /* 0x000fda0003f06270 */
[----:B------:R-:W-:Y:S02]  /*0760*/  @P0 IMAD.MOV.U32 R7, RZ, RZ, RZ ;  /* 0x000000ffff070224 */ /* 0x000fe400078e00ff */
[C---:B------:R-:W-:Y:S01]  /*0770*/  @!P0 FFMA R3, R0.reuse, 1.84467440737095516160e+19, RZ ;  /* 0x5f80000000038823 */ /* 0x040fe200000000ff */
[----:B------:R-:W-:Y:S02]  /*0780*/  @!P0 IMAD.MOV.U32 R7, RZ, RZ, -0x40 ;  /* 0xffffffc0ff078424 */ /* 0x000fe400078e00ff */
[----:B------:R-:W-:-:S03]  /*0790*/  @!P0 FFMA R6, R0, 1.84467440737095516160e+19, RZ ;  /* 0x5f80000000068823 */ /* 0x000fc600000000ff */
[----:B------:R-:W-:-:S07]  /*07a0*/  @!P0 IADD3 R7, PT, PT, R7, 0x40, RZ ;  /* 0x0000004007078810 */ /* 0x000fce0007ffe0ff */
.L_x_5:
[C---:B------:R-:W-:Y:S01]  /*07b0*/  LEA R9, R5.reuse, 0xc0800000, 0x17 ;  /* 0xc080000005097811 */ /* 0x040fe200078eb8ff */
[----:B------:R-:W-:Y:S04]  /*07c0*/  BSSY.RECONVERGENT B2, `(.L_x_10) ;  /* 0x0000036000027945 */ /* 0x000fe80003800200 */
[----:B------:R-:W-:Y:S02]  /*07d0*/  IMAD.IADD R9, R6, 0x1, -R9 ;  /* 0x0000000106097824 */ /* 0x000fe400078e0a09 */
[----:B------:R-:W-:Y:S02]  /*07e0*/  VIADD R6, R5, 0xffffff81 ;  /* 0xffffff8105067836 */ /* 0x000fe40000000000 */
[----:B------:R-:W0:Y:S01]  /*07f0*/  MUFU.RCP R8, R9 ;  /* 0x0000000900087308 */ /* 0x000e220000001000 */
[----:B------:R-:W-:Y:S01]  /*0800*/  FADD.FTZ R11, -R9, -RZ ;  /* 0x800000ff090b7221 */ /* 0x000fe20000010100 */
[C---:B------:R-:W-:Y:S01]  /*0810*/  IMAD R0, R6.reuse, -0x800000, R3 ;  /* 0xff80000006007824 */ /* 0x040fe200078e0203 */
[----:B------:R-:W-:-:S04]  /*0820*/  IADD3 R6, PT, PT, R6, 0x7f, -R5 ;  /* 0x0000007f06067810 */ /* 0x000fc80007ffe805 */
[----:B------:R-:W-:Y:S01]  /*0830*/  IADD3 R6, PT, PT, R6, R7, RZ ;  /* 0x0000000706067210 */ /* 0x000fe20007ffe0ff */
[----:B0-----:R-:W-:-:S04]  /*0840*/  FFMA R13, R8, R11, 1 ;  /* 0x3f800000080d7423 */ /* 0x001fc8000000000b */
[----:B------:R-:W-:-:S04]  /*0850*/  FFMA R10, R8, R13, R8 ;  /* 0x0000000d080a7223 */ /* 0x000fc80000000008 */
[----:B------:R-:W-:-:S04]  /*0860*/  FFMA R3, R0, R10, RZ ;  /* 0x0000000a00037223 */ /* 0x000fc800000000ff */
[----:B------:R-:W-:-:S04]  /*0870*/  FFMA R8, R11, R3, R0 ;  /* 0x000000030b087223 */ /* 0x000fc80000000000 */
[----:B------:R-:W-:-:S04]  /*0880*/  FFMA R13, R10, R8, R3 ;  /* 0x000000080a0d7223 */ /* 0x000fc80000000003 */
[----:B------:R-:W-:-:S04]  /*0890*/  FFMA R8, R11, R13, R0 ;  /* 0x0000000d0b087223 */ /* 0x000fc80000000000 */
[----:B------:R-:W-:-:S05]  /*08a0*/  FFMA R0, R10, R8, R13 ;  /* 0x000000080a007223 */ /* 0x000fca000000000d */
[----:B------:R-:W-:-:S04]  /*08b0*/  SHF.R.U32.HI R3, RZ, 0x17, R0 ;  /* 0x00000017ff037819 */ /* 0x000fc80000011600 */
[----:B------:R-:W-:-:S05]  /*08c0*/  LOP3.LUT R3, R3, 0xff, RZ, 0xc0, !PT ;  /* 0x000000ff03037812 */ /* 0x000fca00078ec0ff */
[----:B------:R-:W-:-:S04]  /*08d0*/  IMAD.IADD R7, R3, 0x1, R6 ;  /* 0x0000000103077824 */ /* 0x000fc800078e0206 */
[----:B------:R-:W-:-:S05]  /*08e0*/  VIADD R3, R7, 0xffffffff ;  /* 0xffffffff07037836 */ /* 0x000fca0000000000 */
[----:B------:R-:W-:-:S13]  /*08f0*/  ISETP.GE.U32.AND P0, PT, R3, 0xfe, PT ;  /* 0x000000fe0300780c */ /* 0x000fda0003f06070 */
[----:B------:R-:W-:Y:S05]  /*0900*/  @!P0 BRA `(.L_x_11) ;  /* 0x0000000000808947 */ /* 0x000fea0003800000 */
[----:B------:R-:W-:-:S13]  /*0910*/  ISETP.GT.AND P0, PT, R7, 0xfe, PT ;  /* 0x000000fe0700780c */ /* 0x000fda0003f04270 */
[----:B------:R-:W-:Y:S05]  /*0920*/  @P0 BRA `(.L_x_12) ;  /* 0x00000000006c0947 */ /* 0x000fea0003800000 */
[----:B------:R-:W-:-:S13]  /*0930*/  ISETP.GE.AND P0, PT, R7, 0x1, PT ;  /* 0x000000010700780c */ /* 0x000fda0003f06270 */
[----:B------:R-:W-:Y:S05]  /*0940*/  @P0 BRA `(.L_x_13) ;  /* 0x0000000000740947 */ /* 0x000fea0003800000 */
[----:B------:R-:W-:Y:S02]  /*0950*/  ISETP.GE.AND P0, PT, R7, -0x18, PT ;  /* 0xffffffe80700780c */ /* 0x000fe40003f06270 */
[----:B------:R-:W-:-:S11]  /*0960*/  LOP3.LUT R0, R0, 0x80000000, RZ, 0xc0, !PT ;  /* 0x8000000000007812 */ /* 0x000fd600078ec0ff */
[----:B------:R-:W-:Y:S05]  /*0970*/  @!P0 BRA `(.L_x_13) ;  /* 0x0000000000688947 */ /* 0x000fea0003800000 */
[CCC-:B------:R-:W-:Y:S01]  /*0980*/  FFMA.RZ R3, R10.reuse, R8.reuse, R13.reuse ;  /* 0x000000080a037223 */ /* 0x1c0fe2000000c00d */
[CCC-:B------:R-:W-:Y:S01]  /*0990*/  FFMA.RM R6, R10.reuse, R8.reuse, R13.reuse ;  /* 0x000000080a067223 */ /* 0x1c0fe2000000400d */
[C---:B------:R-:W-:Y:S02]  /*09a0*/  ISETP.NE.AND P2, PT, R7.reuse, RZ, PT ;  /* 0x000000ff0700720c */ /* 0x040fe40003f45270 */
[----:B------:R-:W-:Y:S02]  /*09b0*/  ISETP.NE.AND P1, PT, R7, RZ, PT ;  /* 0x000000ff0700720c */ /* 0x000fe40003f25270 */
[----:B------:R-:W-:Y:S01]  /*09c0*/  LOP3.LUT R5, R3, 0x7fffff, RZ, 0xc0, !PT ;  /* 0x007fffff03057812 */ /* 0x000fe200078ec0ff */
[----:B------:R-:W-:Y:S01]  /*09d0*/  FFMA.RP R3, R10, R8, R13 ;  /* 0x000000080a037223 */ /* 0x000fe2000000800d */
[----:B------:R-:W-:Y:S01]  /*09e0*/  IADD3 R8, PT, PT, R7, 0x20, RZ ;  /* 0x0000002007087810 */ /* 0x000fe20007ffe0ff */
[----:B------:R-:W-:Y:S01]  /*09f0*/  IMAD.MOV R7, RZ, RZ, -R7 ;  /* 0x000000ffff077224 */ /* 0x000fe200078e0a07 */
[----:B------:R-:W-:-:S02]  /*0a00*/  LOP3.LUT R5, R5, 0x800000, RZ, 0xfc, !PT ;  /* 0x0080000005057812 */ /* 0x000fc400078efcff */
[----:B------:R-:W-:Y:S02]  /*0a10*/  FSETP.NEU.FTZ.AND P0, PT, R3, R6, PT ;  /* 0x000000060300720b */ /* 0x000fe40003f1d000 */
[----:B------:R-:W-:Y:S02]  /*0a20*/  SHF.L.U32 R8, R5, R8, RZ ;  /* 0x0000000805087219 */ /* 0x000fe400000006ff */
[----:B------:R-:W-:Y:S02]  /*0a30*/  SEL R6, R7, RZ, P2 ;  /* 0x000000ff07067207 */ /* 0x000fe40001000000 */
[----:B------:R-:W-:Y:S02]  /*0a40*/  ISETP.NE.AND P1, PT, R8, RZ, P1 ;  /* 0x000000ff0800720c */ /* 0x000fe40000f25270 */
[----:B------:R-:W-:Y:S02]  /*0a50*/  SHF.R.U32.HI R6, RZ, R6, R5 ;  /* 0x00000006ff067219 */ /* 0x000fe40000011605 */
[----:B------:R-:W-:-:S02]  /*0a60*/  PLOP3.LUT P0, PT, P0, P1, PT, 0xf8, 0x8f ;  /* 0x00000000008f781c */ /* 0x000fc40000703f70 */
[----:B------:R-:W-:Y:S02]  /*0a70*/  SHF.R.U32.HI R8, RZ, 0x1, R6 ;  /* 0x00000001ff087819 */ /* 0x000fe40000011606 */
[----:B------:R-:W-:-:S04]  /*0a80*/  SEL R3, RZ, 0x1, !P0 ;  /* 0x00000001ff037807 */ /* 0x000fc80004000000 */
[----:B------:R-:W-:-:S04]  /*0a90*/  LOP3.LUT R3, R3, 0x1, R8, 0xf8, !PT ;  /* 0x0000000103037812 */ /* 0x000fc800078ef808 */
[----:B------:R-:W-:-:S05]  /*0aa0*/  LOP3.LUT R3, R3, R6, RZ, 0xc0, !PT ;  /* 0x0000000603037212 */ /* 0x000fca00078ec0ff */
[----:B------:R-:W-:-:S05]  /*0ab0*/  IMAD.IADD R3, R8, 0x1, R3 ;  /* 0x0000000108037824 */ /* 0x000fca00078e0203 */
[----:B------:R-:W-:Y:S01]  /*0ac0*/  LOP3.LUT R0, R3, R0, RZ, 0xfc, !PT ;  /* 0x0000000003007212 */ /* 0x000fe200078efcff */
[----:B------:R-:W-:Y:S06]  /*0ad0*/  BRA `(.L_x_13) ;  /* 0x0000000000107947 */ /* 0x000fec0003800000 */
.L_x_12:
[----:B------:R-:W-:-:S04]  /*0ae0*/  LOP3.LUT R0, R0, 0x80000000, RZ, 0xc0, !PT ;  /* 0x8000000000007812 */ /* 0x000fc800078ec0ff */
[----:B------:R-:W-:Y:S01]  /*0af0*/  LOP3.LUT R0, R0, 0x7f800000, RZ, 0xfc, !PT ;  /* 0x7f80000000007812 */ /* 0x000fe200078efcff */
[----:B------:R-:W-:Y:S06]  /*0b00*/  BRA `(.L_x_13) ;  /* 0x0000000000047947 */ /* 0x000fec0003800000 */
.L_x_11:
[----:B------:R-:W-:-:S07]  /*0b10*/  LEA R0, R6, R0, 0x17 ;  /* 0x0000000006007211 */ /* 0x000fce00078eb8ff */
.L_x_13:
[----:B------:R-:W-:Y:S05]  /*0b20*/  BSYNC.RECONVERGENT B2 ;  /* 0x0000000000027941 */ /* 0x000fea0003800200 */
.L_x_10:
[----:B------:R-:W-:Y:S05]  /*0b30*/  BRA `(.L_x_14) ;  /* 0x0000000000207947 */ /* 0x000fea0003800000 */
.L_x_9:
[----:B------:R-:W-:-:S04]  /*0b40*/  LOP3.LUT R0, R6, 0x80000000, R3, 0x48, !PT ;  /* 0x8000000006007812 */ /* 0x000fc800078e4803 */
[----:B------:R-:W-:Y:S01]  /*0b50*/  LOP3.LUT R0, R0, 0x7f800000, RZ, 0xfc, !PT ;  /* 0x7f80000000007812 */ /* 0x000fe200078efcff */
[----:B------:R-:W-:Y:S06]  /*0b60*/  BRA `(.L_x_14) ;  /* 0x0000000000147947 */ /* 0x000fec0003800000 */
.L_x_8:
[----:B------:R-:W-:Y:S01]  /*0b70*/  LOP3.LUT R0, R6, 0x80000000, R3, 0x48, !PT ;  /* 0x8000000006007812 */ /* 0x000fe200078e4803 */
[----:B------:R-:W-:Y:S06]  /*0b80*/  BRA `(.L_x_14) ;  /* 0x00000000000c7947 */ /* 0x000fec0003800000 */
.L_x_7:
[----:B------:R-:W0:Y:S01]  /*0b90*/  MUFU.RSQ R0, -QNAN ;  /* 0xffc0000000007908 */ /* 0x000e220000001400 */
[----:B------:R-:W-:Y:S05]  /*0ba0*/  BRA `(.L_x_14) ;  /* 0x0000000000047947 */ /* 0x000fea0003800000 */
.L_x_6:
[----:B------:R-:W-:-:S07]  /*0bb0*/  FADD.FTZ R0, R0, R0 ;  /* 0x0000000000007221 */ /* 0x000fce0000010000 */
.L_x_14:
[----:B------:R-:W-:Y:S05]  /*0bc0*/  BSYNC.RECONVERGENT B1 ;  /* 0x0000000000017941 */ /* 0x000fea0003800200 */
.L_x_4:
[----:B------:R-:W-:-:S04]  /*0bd0*/  IMAD.MOV.U32 R5, RZ, RZ, 0x0 ;  /* 0x00000000ff057424 */ /* 0x000fc800078e00ff */
[----:B0-----:R-:W-:Y:S05]  /*0be0*/  RET.REL.NODEC R4 `(_Z7softmaxPfS_ii) ;  /* 0xfffffff404047950 */ /* 0x001fea0003c3ffff */
.L_x_15:
[----:B------:R-:W-:-:S00]  /*0bf0*/  BRA `(.L_x_15) ;  /* 0xfffffffc00fc7947 */ /* 0x000fc0000383ffff */
[----:B------:R-:W-:-:S00]  /*0c00*/  NOP ;  /* 0x0000000000007918 */ /* 0x000fc00000000000 */
[----:B------:R-:W-:-:S00]  /*0c10*/  NOP ;  /* 0x0000000000007918 */ /* 0x000fc00000000000 */
[----:B------:R-:W-:-:S00]  /*0c20*/  NOP ;  /* 0x0000000000007918 */ /* 0x000fc00000000000 */
[----:B------:R-:W-:-:S00]  /*0c30*/  NOP ;  /* 0x0000000000007918 */ /* 0x000fc00000000000 */
[----:B------:R-:W-:-:S00]  /*0c40*/  NOP ;  /* 0x0000000000007918 */ /* 0x000fc00000000000 */
[----:B------:R-:W-:-:S00]  /*0c50*/  NOP ;  /* 0x0000000000007918 */ /* 0x000fc00000000000 */
[----:B------:R-:W-:-:S00]  /*0c60*/  NOP ;  /* 0x0000000000007918 */ /* 0x000fc00000000000 */
[----:B------:R-:W-:-:S00]  /*0c70*/  NOP ;  /* 0x0000000000007918 */ /* 0x000fc00000000000 */
.L_x_16:


//--------------------- .nv.shared._Z7softmaxPfS_ii --------------------------
	.section	.nv.shared._Z7softmaxPfS_ii,"aw",@nobits
	.sectionflags	@""
	.align	16
	.zero		1024


//--------------------- .nv.shared.reserved.0     --------------------------
	.section	.nv.shared.reserved.0,"aw",@nobits
	.weak		__nv_reservedSMEM_offset_0_alias
	.size		__nv_reservedSMEM_offset_0_alias, 0, 64
	.other		__nv_reservedSMEM_offset_0_alias,@"STO_CUDA_RESERVED_SHARED STV_DEFAULT"
__nv_reservedSMEM_offset_0_alias:
	.zero		0
	.zero		64


//--------------------- .nv.constant0._Z7softmaxPfS_ii --------------------------
	.section	.nv.constant0._Z7softmaxPfS_ii,"a",@progbits
	.sectionflags	@""
	.align	4
.nv.constant0._Z7softmaxPfS_ii:
	.zero		920


//--------------------- SYMBOLS --------------------------

	.type		.nv.reservedSmem.offset0,@object
	.size		.nv.reservedSmem.offset0,0x4
	.type		.nv.reservedSmem.cap,@object
	.size		.nv.reservedSmem.cap,0x4
